	.headerflags	@"EF_CUDA_TEXMODE_UNIFIED EF_CUDA_64BIT_ADDRESS EF_CUDA_ACCELERATORS EF_CUDA_SM90 EF_CUDA_VIRTUAL_SM(EF_CUDA_SM90)"
	.elftype	@"ET_EXEC"


//--------------------- .nv.info                  --------------------------
	.section	.nv.info,"",@"SHT_CUDA_INFO"
	.align	4


	//----- nvinfo : EIATTR_REGCOUNT
	.align		4
        /*0000*/ 	.byte	0x04, 0x2f
        /*0002*/ 	.short	(.L_1 - .L_0)
	.align		4
.L_0:
        /*0004*/ 	.word	index@(triton_poi_fused_convolution_max_pool2d_with_indices_relu_16)
        /*0008*/ 	.word	0x00000010


	//----- nvinfo : EIATTR_MIN_STACK_SIZE
	.align		4
.L_1:
        /*000c*/ 	.byte	0x04, 0x12
        /*000e*/ 	.short	(.L_3 - .L_2)
	.align		4
.L_2:
        /*0010*/ 	.word	index@(triton_poi_fused_convolution_max_pool2d_with_indices_relu_16)
        /*0014*/ 	.word	0x00000000


	//----- nvinfo : EIATTR_FRAME_SIZE
	.align		4
.L_3:
        /*0018*/ 	.byte	0x04, 0x11
        /*001a*/ 	.short	(.L_5 - .L_4)
	.align		4
.L_4:
        /*001c*/ 	.word	index@(triton_poi_fused_convolution_max_pool2d_with_indices_relu_16)
        /*0020*/ 	.word	0x00000000


	//----- nvinfo : EIATTR_MIN_STACK_SIZE
	.align		4
.L_5:
        /*0024*/ 	.byte	0x04, 0x12
        /*0026*/ 	.short	(.L_7 - .L_6)
	.align		4
.L_6:
        /*0028*/ 	.word	index@(triton_poi_fused_convolution_max_pool2d_with_indices_relu_16)
        /*002c*/ 	.word	0x00000000
.L_7:


//--------------------- .nv.info.triton_poi_fused_convolution_max_pool2d_with_indices_relu_16 --------------------------
	.section	.nv.info.triton_poi_fused_convolution_max_pool2d_with_indices_relu_16,"",@"SHT_CUDA_INFO"
	.sectionflags	@""
	.align	4


	//----- nvinfo : EIATTR_CUDA_API_VERSION
	.align		4
        /*0000*/ 	.byte	0x04, 0x37
        /*0002*/ 	.short	(.L_9 - .L_8)
.L_8:
        /*0004*/ 	.word	0x0000007c


	//----- nvinfo : EIATTR_KPARAM_INFO
	.align		4
.L_9:
        /*0008*/ 	.byte	0x04, 0x17
        /*000a*/ 	.short	(.L_11 - .L_10)
.L_10:
        /*000c*/ 	.word	0x00000000
        /*0010*/ 	.short	0x0002
        /*0012*/ 	.short	0x0010
        /*0014*/ 	.byte	0x00, 0xf0, 0x11, 0x00


	//----- nvinfo : EIATTR_KPARAM_INFO
	.align		4
.L_11:
        /*0018*/ 	.byte	0x04, 0x17
        /*001a*/ 	.short	(.L_13 - .L_12)
.L_12:
        /*001c*/ 	.word	0x00000000
        /*0020*/ 	.short	0x0001
        /*0022*/ 	.short	0x0008
        /*0024*/ 	.byte	0x00, 0xf4, 0x21, 0x00


	//----- nvinfo : EIATTR_KPARAM_INFO
	.align		4
.L_13:
        /*0028*/ 	.byte	0x04, 0x17
        /*002a*/ 	.short	(.L_15 - .L_14)
.L_14:
        /*002c*/ 	.word	0x00000000
        /*0030*/ 	.short	0x0000
        /*0032*/ 	.short	0x0000
        /*0034*/ 	.byte	0x00, 0xf4, 0x21, 0x00


	//----- nvinfo : EIATTR_SPARSE_MMA_MASK
	.align		4
.L_15:
        /*0038*/ 	.byte	0x03, 0x50
        /*003a*/ 	.short	0x0000


	//----- nvinfo : EIATTR_MAXREG_COUNT
	.align		4
        /*003c*/ 	.byte	0x03, 0x1b
        /*003e*/ 	.short	0x00ff


	//----- nvinfo : EIATTR_EXIT_INSTR_OFFSETS
	.align		4
        /*0040*/ 	.byte	0x04, 0x1c
        /*0042*/ 	.short	(.L_17 - .L_16)


	//   ....[0]....
.L_16:
        /*0044*/ 	.word	0x00000360


	//----- nvinfo : EIATTR_REQNTID
	.align		4
.L_17:
        /*0048*/ 	.byte	0x04, 0x10
        /*004a*/ 	.short	(.L_19 - .L_18)
.L_18:
        /*004c*/ 	.word	0x00000100
        /*0050*/ 	.word	0x00000001
        /*0054*/ 	.word	0x00000001


	//----- nvinfo : EIATTR_CBANK_PARAM_SIZE
	.align		4
.L_19:
        /*0058*/ 	.byte	0x03, 0x19
        /*005a*/ 	.short	0x0014


	//----- nvinfo : EIATTR_PARAM_CBANK
	.align		4
        /*005c*/ 	.byte	0x04, 0x0a
        /*005e*/ 	.short	(.L_21 - .L_20)
	.align		4
.L_20:
        /*0060*/ 	.word	index@(.nv.constant0.triton_poi_fused_convolution_max_pool2d_with_indices_relu_16)
        /*0064*/ 	.short	0x0210
        /*0066*/ 	.short	0x0014


	//----- nvinfo : EIATTR_SW_WAR
	.align		4
.L_21:
        /*0068*/ 	.byte	0x04, 0x36
        /*006a*/ 	.short	(.L_23 - .L_22)
.L_22:
        /*006c*/ 	.word	0x00000008
.L_23:


//--------------------- .nv.callgraph             --------------------------
	.section	.nv.callgraph,"",@"SHT_CUDA_CALLGRAPH"
	.align	4
	.sectionentsize	8
	.align		4
        /*0000*/ 	.word	0x00000000
	.align		4
        /*0004*/ 	.word	0xffffffff
	.align		4
        /*0008*/ 	.word	0x00000000
	.align		4
        /*000c*/ 	.word	0xfffffffe
	.align		4
        /*0010*/ 	.word	0x00000000
	.align		4
        /*0014*/ 	.word	0xfffffffd
	.align		4
        /*0018*/ 	.word	0x00000000
	.align		4
        /*001c*/ 	.word	0xfffffffc


//--------------------- .text.triton_poi_fused_convolution_max_pool2d_with_indices_relu_16 --------------------------
	.section	.text.triton_poi_fused_convolution_max_pool2d_with_indices_relu_16,"ax",@progbits
	.align	128
        .global         triton_poi_fused_convolution_max_pool2d_with_indices_relu_16
        .type           triton_poi_fused_convolution_max_pool2d_with_indices_relu_16,@function
        .size           triton_poi_fused_convolution_max_pool2d_with_indices_relu_16,(.L_x_1 - triton_poi_fused_convolution_max_pool2d_with_indices_relu_16)
        .other          triton_poi_fused_convolution_max_pool2d_with_indices_relu_16,@"STO_CUDA_ENTRY STV_DEFAULT"
triton_poi_fused_convolution_max_pool2d_with_indices_relu_16:
.text.triton_poi_fused_convolution_max_pool2d_with_indices_relu_16:
[----:B------:R-:W-:Y:S01]  /*0000*/  LDC R1, c[0x0][0x28] ;  /* 0x00000a00ff017b82 */ /* 0x000fe20000000800 */
[----:B------:R-:W1:Y:S01]  /*0010*/  S2R R0, SR_TID.X ;  /* 0x0000000000007919 */ /* 0x000e620000002100 */
[----:B------:R-:W-:Y:S01]  /*0020*/  ULDC.64 UR4, c[0x0][0x208] ;  /* 0x0000820000047ab9 */ /* 0x000fe20000000a00 */
[----:B------:R-:W2:Y:S01]  /*0030*/  S2R R3, SR_CTAID.X ;  /* 0x0000000000037919 */ /* 0x000ea20000002500 */
[----:B-1----:R-:W-:Y:S01]  /*0040*/  IMAD.SHL.U32 R0, R0, 0x2, RZ ;  /* 0x0000000200007824 */ /* 0x002fe200078e00ff */
[----:B--2---:R-:W-:-:S04]  /*0050*/  SHF.R.S32.HI R5, RZ, 0x16, R3 ;  /* 0x00000016ff057819 */ /* 0x004fc80000011403 */
[----:B------:R-:W-:Y:S02]  /*0060*/  LOP3.LUT R0, R0, 0x1fe, RZ, 0xc0, !PT ;  /* 0x000001fe00007812 */ /* 0x000fe400078ec0ff */
[----:B------:R-:W-:-:S03]  /*0070*/  SGXT R5, R5, 0x1 ;  /* 0x000000010505781a */ /* 0x000fc60000000200 */
[----:B------:R-:W-:-:S05]  /*0080*/  IMAD R0, R3, 0x200, R0 ;  /* 0x0000020003007824 */ /* 0x000fca00078e0200 */
[----:B------:R-:W-:Y:S02]  /*0090*/  SHF.R.S32.HI R3, RZ, 0x1f, R0 ;  /* 0x0000001fff037819 */ /* 0x000fe40000011400 */
[-C--:B------:R-:W-:Y:S02]  /*00a0*/  LEA.HI R6, R5, R0.reuse, RZ, 0xb ;  /* 0x0000000005067211 */ /* 0x080fe400078f58ff */
[----:B------:R-:W-:Y:S02]  /*00b0*/  LEA.HI R4, R3, R0, RZ, 0x7 ;  /* 0x0000000003047211 */ /* 0x000fe400078f38ff */
[----:B------:R-:W1:Y:S01]  /*00c0*/  LDC.64 R2, c[0x0][0x210] ;  /* 0x00008400ff027b82 */ /* 0x000e620000000a00 */
[----:B------:R-:W-:Y:S01]  /*00d0*/  IMAD.SHL.U32 R7, R6, 0x4, RZ ;  /* 0x0000000406077824 */ /* 0x000fe200078e00ff */
[----:B------:R-:W-:-:S04]  /*00e0*/  SHF.R.S32.HI R5, RZ, 0x7, R4 ;  /* 0x00000007ff057819 */ /* 0x000fc80000011404 */
[----:B------:R-:W-:Y:S02]  /*00f0*/  LEA.HI R6, R5, R5, RZ, 0x4 ;  /* 0x0000000505067211 */ /* 0x000fe400078f20ff */
[----:B------:R-:W-:Y:S02]  /*0100*/  LOP3.LUT R8, R7, 0xffffe000, RZ, 0xc0, !PT ;  /* 0xffffe00007087812 */ /* 0x000fe400078ec0ff */
[----:B------:R-:W-:Y:S02]  /*0110*/  LOP3.LUT R7, R4, 0xffffff80, RZ, 0xc0, !PT ;  /* 0xffffff8004077812 */ /* 0x000fe400078ec0ff */
[----:B------:R-:W-:Y:S02]  /*0120*/  LOP3.LUT R6, R6, 0xfffff0, RZ, 0xc0, !PT ;  /* 0x00fffff006067812 */ /* 0x000fe400078ec0ff */
[----:B------:R-:W-:-:S03]  /*0130*/  IADD3 R7, R8, R0, -R7 ;  /* 0x0000000008077210 */ /* 0x000fc60007ffe807 */
[----:B------:R-:W-:-:S04]  /*0140*/  IMAD.IADD R6, R5, 0x1, -R6 ;  /* 0x0000000105067824 */ /* 0x000fc800078e0a06 */
[----:B------:R-:W-:-:S04]  /*0150*/  IMAD R11, R6, 0x100, R7 ;  /* 0x00000100060b7824 */ /* 0x000fc800078e0207 */
[C---:B------:R-:W-:Y:S02]  /*0160*/  VIADD R7, R11.reuse, 0x80 ;  /* 0x000000800b077836 */ /* 0x040fe40000000000 */
[----:B-1----:R-:W-:-:S04]  /*0170*/  IMAD.WIDE R4, R11, 0x4, R2 ;  /* 0x000000040b047825 */ /* 0x002fc800078e0202 */
[--C-:B------:R-:W-:Y:S02]  /*0180*/  IMAD.WIDE R6, R7, 0x4, R2.reuse ;  /* 0x0000000407067825 */ /* 0x100fe400078e0202 */
[----:B------:R-:W2:Y:S02]  /*0190*/  LDG.E.64 R4, desc[UR4][R4.64] ;  /* 0x0000000404047981 */ /* 0x000ea4000c1e1b00 */
[----:B------:R-:W-:Y:S02]  /*01a0*/  VIADD R9, R11, 0x1000 ;  /* 0x000010000b097836 */ /* 0x000fe40000000000 */
[----:B------:R-:W2:Y:S02]  /*01b0*/  LDG.E.64 R6, desc[UR4][R6.64] ;  /* 0x0000000406067981 */ /* 0x000ea4000c1e1b00 */
[----:B------:R-:W-:-:S04]  /*01c0*/  IMAD.WIDE R8, R9, 0x4, R2 ;  /* 0x0000000409087825 */ /* 0x000fc800078e0202 */
[----:B------:R-:W-:Y:S02]  /*01d0*/  VIADD R11, R11, 0x1080 ;  /* 0x000010800b0b7836 */ /* 0x000fe40000000000 */
[----:B------:R-:W3:Y:S02]  /*01e0*/  LDG.E.64 R8, desc[UR4][R8.64] ;  /* 0x0000000408087981 */ /* 0x000ee4000c1e1b00 */
[----:B------:R-:W-:Y:S02]  /*01f0*/  IMAD.WIDE R2, R11, 0x4, R2 ;  /* 0x000000040b027825 */ /* 0x000fe400078e0202 */
[----:B------:R-:W1:Y:S03]  /*0200*/  LDC.64 R10, c[0x0][0x218] ;  /* 0x00008600ff0a7b82 */ /* 0x000e660000000a00 */
[----:B------:R1:W4:Y:S02]  /*0210*/  LDG.E.64 R12, desc[UR4][R2.64] ;  /* 0x00000004020c7981 */ /* 0x000324000c1e1b00 */
[----:B-1----:R-:W-:Y:S01]  /*0220*/  IMAD.WIDE R2, R0, 0x4, R10 ;  /* 0x0000000400027825 */ /* 0x002fe200078e020a */
[----:B--2---:R-:W-:-:S02]  /*0230*/  FSETP.GT.AND P2, PT, R6, R4, PT ;  /* 0x000000040600720b */ /* 0x004fc40003f44000 */
[C---:B------:R-:W-:Y:S02]  /*0240*/  FSETP.GT.AND P3, PT, R7.reuse, R5, PT ;  /* 0x000000050700720b */ /* 0x040fe40003f64000 */
[----:B------:R-:W-:Y:S02]  /*0250*/  FSETP.NAN.AND P4, PT, R6, R6, PT ;  /* 0x000000060600720b */ /* 0x000fe40003f88000 */
[----:B------:R-:W-:Y:S02]  /*0260*/  FSETP.NAN.AND P5, PT, R7, R7, PT ;  /* 0x000000070700720b */ /* 0x000fe40003fa8000 */
[----:B---3--:R-:W-:Y:S02]  /*0270*/  FSETP.NAN.AND P0, PT, R8, R8, PT ;  /* 0x000000080800720b */ /* 0x008fe40003f08000 */
[----:B------:R-:W-:-:S03]  /*0280*/  FSETP.NAN.AND P1, PT, R9, R9, PT ;  /* 0x000000090900720b */ /* 0x000fc60003f28000 */
[----:B------:R-:W-:Y:S02]  /*0290*/  @!P2 FSEL R6, R6, R4, P4 ;  /* 0x000000040606a208 */ /* 0x000fe40002000000 */
[----:B------:R-:W-:Y:S02]  /*02a0*/  @!P3 FSEL R7, R7, R5, P5 ;  /* 0x000000050707b208 */ /* 0x000fe40002800000 */
[----:B----4-:R-:W-:Y:S02]  /*02b0*/  FSETP.NAN.AND P2, PT, R12, R12, PT ;  /* 0x0000000c0c00720b */ /* 0x010fe40003f48000 */
[----:B------:R-:W-:Y:S02]  /*02c0*/  FSETP.NAN.AND P3, PT, R13, R13, PT ;  /* 0x0000000d0d00720b */ /* 0x000fe40003f68000 */
[----:B------:R-:W-:Y:S02]  /*02d0*/  FSETP.GEU.AND P4, PT, R6, R8, PT ;  /* 0x000000080600720b */ /* 0x000fe40003f8e000 */
[----:B------:R-:W-:-:S02]  /*02e0*/  FSETP.GEU.AND P5, PT, R7, R9, PT ;  /* 0x000000090700720b */ /* 0x000fc40003fae000 */
[----:B------:R-:W-:Y:S02]  /*02f0*/  @!P0 FSEL R8, R8, R6, !P4 ;  /* 0x0000000608088208 */ /* 0x000fe40006000000 */
[----:B------:R-:W-:Y:S02]  /*0300*/  @!P1 FSEL R9, R9, R7, !P5 ;  /* 0x0000000709099208 */ /* 0x000fe40006800000 */
[----:B------:R-:W-:Y:S02]  /*0310*/  FSETP.GEU.AND P0, PT, R8, R12, PT ;  /* 0x0000000c0800720b */ /* 0x000fe40003f0e000 */
[----:B------:R-:W-:Y:S02]  /*0320*/  FSETP.GEU.AND P1, PT, R9, R13, PT ;  /* 0x0000000d0900720b */ /* 0x000fe40003f2e000 */
[----:B------:R-:W-:Y:S02]  /*0330*/  @!P2 SEL R12, R12, R8, !P0 ;  /* 0x000000080c0ca207 */ /* 0x000fe40004000000 */
[----:B------:R-:W-:-:S05]  /*0340*/  @!P3 SEL R13, R13, R9, !P1 ;  /* 0x000000090d0db207 */ /* 0x000fca0004800000 */
[----:B------:R-:W-:Y:S01]  /*0350*/  STG.E.64 desc[UR4][R2.64], R12 ;  /* 0x0000000c02007986 */ /* 0x000fe2000c101b04 */
[----:B------:R-:W-:Y:S05]  /*0360*/  EXIT ;  /* 0x000000000000794d */ /* 0x000fea0003800000 */
.L_x_0:
[----:B------:R-:W-:-:S00]  /*0370*/  BRA `(.L_x_0) ;  /* 0xfffffffc00fc7947 */ /* 0x000fc0000383ffff */
[----:B------:R-:W-:-:S00]  /*0380*/  NOP ;  /* 0x0000000000007918 */ /* 0x000fc00000000000 */
[----:B------:R-:W-:-:S00]  /*0390*/  NOP ;  /* 0x0000000000007918 */ /* 0x000fc00000000000 */
[----:B------:R-:W-:-:S00]  /*03a0*/  NOP ;  /* 0x0000000000007918 */ /* 0x000fc00000000000 */
[----:B------:R-:W-:-:S00]  /*03b0*/  NOP ;  /* 0x0000000000007918 */ /* 0x000fc00000000000 */
[----:B------:R-:W-:-:S00]  /*03c0*/  NOP ;  /* 0x0000000000007918 */ /* 0x000fc00000000000 */
[----:B------:R-:W-:-:S00]  /*03d0*/  NOP ;  /* 0x0000000000007918 */ /* 0x000fc00000000000 */
[----:B------:R-:W-:-:S00]  /*03e0*/  NOP ;  /* 0x0000000000007918 */ /* 0x000fc00000000000 */
[----:B------:R-:W-:-:S00]  /*03f0*/  NOP ;  /* 0x0000000000007918 */ /* 0x000fc00000000000 */
.L_x_1:


//--------------------- .nv.constant0.triton_poi_fused_convolution_max_pool2d_with_indices_relu_16 --------------------------
	.section	.nv.constant0.triton_poi_fused_convolution_max_pool2d_with_indices_relu_16,"a",@progbits
	.sectionflags	@""
	.align	4
.nv.constant0.triton_poi_fused_convolution_max_pool2d_with_indices_relu_16:
	.zero		548
